//
// Generated by NVIDIA NVVM Compiler
//
// Compiler Build ID: CL-36424714
// Cuda compilation tools, release 13.0, V13.0.88
// Based on NVVM 20.0.0
//

.version 9.0
.target sm_100
.address_size 64

	// .globl	_Z18atomicIntSubKernelPiS_S_

.visible .entry _Z18atomicIntSubKernelPiS_S_(
	.param .u64 .ptr .align 1 _Z18atomicIntSubKernelPiS_S__param_0,
	.param .u64 .ptr .align 1 _Z18atomicIntSubKernelPiS_S__param_1,
	.param .u64 .ptr .align 1 _Z18atomicIntSubKernelPiS_S__param_2
)
{
	.reg .b32 	%r<5>;
	.reg .b64 	%rd<11>;

	ld.param.u64 	%rd1, [_Z18atomicIntSubKernelPiS_S__param_0];
	ld.param.u64 	%rd2, [_Z18atomicIntSubKernelPiS_S__param_1];
	ld.param.u64 	%rd3, [_Z18atomicIntSubKernelPiS_S__param_2];
	cvta.to.global.u64 	%rd4, %rd3;
	cvta.to.global.u64 	%rd5, %rd1;
	cvta.to.global.u64 	%rd6, %rd2;
	mov.u32 	%r1, %tid.x;
	mul.wide.u32 	%rd7, %r1, 4;
	add.s64 	%rd8, %rd5, %rd7;
	add.s64 	%rd9, %rd6, %rd7;
	ld.global.u32 	%r2, [%rd9];
	neg.s32 	%r3, %r2;
	atom.global.add.u32 	%r4, [%rd8], %r3;
	add.s64 	%rd10, %rd4, %rd7;
	st.global.u32 	[%rd10], %r4;
	ret;

}
	// .globl	_Z23atomicUnsignedSubKernelPjS_S_
.visible .entry _Z23atomicUnsignedSubKernelPjS_S_(
	.param .u64 .ptr .align 1 _Z23atomicUnsignedSubKernelPjS_S__param_0,
	.param .u64 .ptr .align 1 _Z23atomicUnsignedSubKernelPjS_S__param_1,
	.param .u64 .ptr .align 1 _Z23atomicUnsignedSubKernelPjS_S__param_2
)
{
	.reg .b32 	%r<5>;
	.reg .b64 	%rd<11>;

	ld.param.u64 	%rd1, [_Z23atomicUnsignedSubKernelPjS_S__param_0];
	ld.param.u64 	%rd2, [_Z23atomicUnsignedSubKernelPjS_S__param_1];
	ld.param.u64 	%rd3, [_Z23atomicUnsignedSubKernelPjS_S__param_2];
	cvta.to.global.u64 	%rd4, %rd3;
	cvta.to.global.u64 	%rd5, %rd1;
	cvta.to.global.u64 	%rd6, %rd2;
	mov.u32 	%r1, %tid.x;
	mul.wide.u32 	%rd7, %r1, 4;
	add.s64 	%rd8, %rd5, %rd7;
	add.s64 	%rd9, %rd6, %rd7;
	ld.global.u32 	%r2, [%rd9];
	neg.s32 	%r3, %r2;
	atom.global.add.u32 	%r4, [%rd8], %r3;
	add.s64 	%rd10, %rd4, %rd7;
	st.global.u32 	[%rd10], %r4;
	ret;

}
	// .globl	_Z19atomicIntExchKernelPiS_S_
.visible .entry _Z19atomicIntExchKernelPiS_S_(
	.param .u64 .ptr .align 1 _Z19atomicIntExchKernelPiS_S__param_0,
	.param .u64 .ptr .align 1 _Z19atomicIntExchKernelPiS_S__param_1,
	.param .u64 .ptr .align 1 _Z19atomicIntExchKernelPiS_S__param_2
)
{
	.reg .b32 	%r<4>;
	.reg .b64 	%rd<11>;

	ld.param.u64 	%rd1, [_Z19atomicIntExchKernelPiS_S__param_0];
	ld.param.u64 	%rd2, [_Z19atomicIntExchKernelPiS_S__param_1];
	ld.param.u64 	%rd3, [_Z19atomicIntExchKernelPiS_S__param_2];
	cvta.to.global.u64 	%rd4, %rd3;
	cvta.to.global.u64 	%rd5, %rd1;
	cvta.to.global.u64 	%rd6, %rd2;
	mov.u32 	%r1, %tid.x;
	mul.wide.u32 	%rd7, %r1, 4;
	add.s64 	%rd8, %rd5, %rd7;
	add.s64 	%rd9, %rd6, %rd7;
	ld.global.u32 	%r2, [%rd9];
	atom.global.exch.b32 	%r3, [%rd8], %r2;
	add.s64 	%rd10, %rd4, %rd7;
	st.global.u32 	[%rd10], %r3;
	ret;

}
	// .globl	_Z24atomicUnsignedExchKernelPjS_S_
.visible .entry _Z24atomicUnsignedExchKernelPjS_S_(
	.param .u64 .ptr .align 1 _Z24atomicUnsignedExchKernelPjS_S__param_0,
	.param .u64 .ptr .align 1 _Z24atomicUnsignedExchKernelPjS_S__param_1,
	.param .u64 .ptr .align 1 _Z24atomicUnsignedExchKernelPjS_S__param_2
)
{
	.reg .b32 	%r<4>;
	.reg .b64 	%rd<11>;

	ld.param.u64 	%rd1, [_Z24atomicUnsignedExchKernelPjS_S__param_0];
	ld.param.u64 	%rd2, [_Z24atomicUnsignedExchKernelPjS_S__param_1];
	ld.param.u64 	%rd3, [_Z24atomicUnsignedExchKernelPjS_S__param_2];
	cvta.to.global.u64 	%rd4, %rd3;
	cvta.to.global.u64 	%rd5, %rd1;
	cvta.to.global.u64 	%rd6, %rd2;
	mov.u32 	%r1, %tid.x;
	mul.wide.u32 	%rd7, %r1, 4;
	add.s64 	%rd8, %rd5, %rd7;
	add.s64 	%rd9, %rd6, %rd7;
	ld.global.u32 	%r2, [%rd9];
	atom.global.exch.b32 	%r3, [%rd8], %r2;
	add.s64 	%rd10, %rd4, %rd7;
	st.global.u32 	[%rd10], %r3;
	ret;

}
	// .globl	_Z19atomicULLExchKernelPyS_S_
.visible .entry _Z19atomicULLExchKernelPyS_S_(
	.param .u64 .ptr .align 1 _Z19atomicULLExchKernelPyS_S__param_0,
	.param .u64 .ptr .align 1 _Z19atomicULLExchKernelPyS_S__param_1,
	.param .u64 .ptr .align 1 _Z19atomicULLExchKernelPyS_S__param_2
)
{
	.reg .b32 	%r<2>;
	.reg .b64 	%rd<13>;

	ld.param.u64 	%rd1, [_Z19atomicULLExchKernelPyS_S__param_0];
	ld.param.u64 	%rd2, [_Z19atomicULLExchKernelPyS_S__param_1];
	ld.param.u64 	%rd3, [_Z19atomicULLExchKernelPyS_S__param_2];
	cvta.to.global.u64 	%rd4, %rd3;
	cvta.to.global.u64 	%rd5, %rd1;
	cvta.to.global.u64 	%rd6, %rd2;
	mov.u32 	%r1, %tid.x;
	mul.wide.u32 	%rd7, %r1, 8;
	add.s64 	%rd8, %rd5, %rd7;
	add.s64 	%rd9, %rd6, %rd7;
	ld.global.u64 	%rd10, [%rd9];
	atom.global.exch.b64 	%rd11, [%rd8], %rd10;
	add.s64 	%rd12, %rd4, %rd7;
	st.global.u64 	[%rd12], %rd11;
	ret;

}
	// .globl	_Z21atomicFloatExchKernelPfS_S_
.visible .entry _Z21atomicFloatExchKernelPfS_S_(
	.param .u64 .ptr .align 1 _Z21atomicFloatExchKernelPfS_S__param_0,
	.param .u64 .ptr .align 1 _Z21atomicFloatExchKernelPfS_S__param_1,
	.param .u64 .ptr .align 1 _Z21atomicFloatExchKernelPfS_S__param_2
)
{
	.reg .b32 	%r<4>;
	.reg .b64 	%rd<11>;

	ld.param.u64 	%rd1, [_Z21atomicFloatExchKernelPfS_S__param_0];
	ld.param.u64 	%rd2, [_Z21atomicFloatExchKernelPfS_S__param_1];
	ld.param.u64 	%rd3, [_Z21atomicFloatExchKernelPfS_S__param_2];
	cvta.to.global.u64 	%rd4, %rd3;
	cvta.to.global.u64 	%rd5, %rd1;
	cvta.to.global.u64 	%rd6, %rd2;
	mov.u32 	%r1, %tid.x;
	mul.wide.u32 	%rd7, %r1, 4;
	add.s64 	%rd8, %rd5, %rd7;
	add.s64 	%rd9, %rd6, %rd7;
	ld.global.u32 	%r2, [%rd9];
	atom.global.exch.b32 	%r3, [%rd8], %r2;
	add.s64 	%rd10, %rd4, %rd7;
	st.global.u32 	[%rd10], %r3;
	ret;

}


// ===== COMPILED SASS (sm_100) =====

	.target	sm_100

	.elftype	@"ET_EXEC"


//--------------------- .note.nv.tkinfo           --------------------------
	.section	.note.nv.tkinfo,"",@"SHT_NOTE"
	.sectionflags	@"SHF_NOTE_NV_TKINFO"
	.tkinfo
        /*0018*/ 	.word	0x00000002
        /*0030*/ 	.string	""
        /*0030*/ 	.string	"ptxas"
        /*0030*/ 	.string	"Cuda compilation tools, release 13.0, V13.0.88"
        /*0030*/ 	.string	"Build cuda_13.0.r13.0/compiler.36424714_0"
        /*0030*/ 	.string	"-arch sm_100 -m 64 "



//--------------------- .note.nv.cuinfo           --------------------------
	.section	.note.nv.cuinfo,"",@"SHT_NOTE"
	.sectionflags	@"SHF_NOTE_NV_CUINFO"
        /*0018*/ 	.short	0x0002
        /*001a*/ 	.short	0x0064
        /*001c*/ 	.short	0x0082
	.zero		2


//--------------------- .nv.info                  --------------------------
	.section	.nv.info,"",@"SHT_CUDA_INFO"
	.align	4


	//----- nvinfo : EIATTR_REGCOUNT
	.align		4
        /*0000*/ 	.byte	0x04, 0x2f
        /*0002*/ 	.short	(.L_1 - .L_0)
	.align		4
.L_0:
        /*0004*/ 	.word	index@(_Z18atomicIntSubKernelPiS_S_)
        /*0008*/ 	.word	0x0000000e


	//----- nvinfo : EIATTR_FRAME_SIZE
	.align		4
.L_1:
        /*000c*/ 	.byte	0x04, 0x11
        /*000e*/ 	.short	(.L_3 - .L_2)
	.align		4
.L_2:
        /*0010*/ 	.word	index@(_Z18atomicIntSubKernelPiS_S_)
        /*0014*/ 	.word	0x00000000


	//----- nvinfo : EIATTR_REGCOUNT
	.align		4
.L_3:
        /*0018*/ 	.byte	0x04, 0x2f
        /*001a*/ 	.short	(.L_5 - .L_4)
	.align		4
.L_4:
        /*001c*/ 	.word	index@(_Z23atomicUnsignedSubKernelPjS_S_)
        /*0020*/ 	.word	0x0000000e


	//----- nvinfo : EIATTR_FRAME_SIZE
	.align		4
.L_5:
        /*0024*/ 	.byte	0x04, 0x11
        /*0026*/ 	.short	(.L_7 - .L_6)
	.align		4
.L_6:
        /*0028*/ 	.word	index@(_Z23atomicUnsignedSubKernelPjS_S_)
        /*002c*/ 	.word	0x00000000


	//----- nvinfo : EIATTR_REGCOUNT
	.align		4
.L_7:
        /*0030*/ 	.byte	0x04, 0x2f
        /*0032*/ 	.short	(.L_9 - .L_8)
	.align		4
.L_8:
        /*0034*/ 	.word	index@(_Z19atomicIntExchKernelPiS_S_)
        /*0038*/ 	.word	0x0000000c


	//----- nvinfo : EIATTR_FRAME_SIZE
	.align		4
.L_9:
        /*003c*/ 	.byte	0x04, 0x11
        /*003e*/ 	.short	(.L_11 - .L_10)
	.align		4
.L_10:
        /*0040*/ 	.word	index@(_Z19atomicIntExchKernelPiS_S_)
        /*0044*/ 	.word	0x00000000


	//----- nvinfo : EIATTR_REGCOUNT
	.align		4
.L_11:
        /*0048*/ 	.byte	0x04, 0x2f
        /*004a*/ 	.short	(.L_13 - .L_12)
	.align		4
.L_12:
        /*004c*/ 	.word	index@(_Z24atomicUnsignedExchKernelPjS_S_)
        /*0050*/ 	.word	0x0000000c


	//----- nvinfo : EIATTR_FRAME_SIZE
	.align		4
.L_13:
        /*0054*/ 	.byte	0x04, 0x11
        /*0056*/ 	.short	(.L_15 - .L_14)
	.align		4
.L_14:
        /*0058*/ 	.word	index@(_Z24atomicUnsignedExchKernelPjS_S_)
        /*005c*/ 	.word	0x00000000


	//----- nvinfo : EIATTR_REGCOUNT
	.align		4
.L_15:
        /*0060*/ 	.byte	0x04, 0x2f
        /*0062*/ 	.short	(.L_17 - .L_16)
	.align		4
.L_16:
        /*0064*/ 	.word	index@(_Z19atomicULLExchKernelPyS_S_)
        /*0068*/ 	.word	0x0000000c


	//----- nvinfo : EIATTR_FRAME_SIZE
	.align		4
.L_17:
        /*006c*/ 	.byte	0x04, 0x11
        /*006e*/ 	.short	(.L_19 - .L_18)
	.align		4
.L_18:
        /*0070*/ 	.word	index@(_Z19atomicULLExchKernelPyS_S_)
        /*0074*/ 	.word	0x00000000


	//----- nvinfo : EIATTR_REGCOUNT
	.align		4
.L_19:
        /*0078*/ 	.byte	0x04, 0x2f
        /*007a*/ 	.short	(.L_21 - .L_20)
	.align		4
.L_20:
        /*007c*/ 	.word	index@(_Z21atomicFloatExchKernelPfS_S_)
        /*0080*/ 	.word	0x0000000c


	//----- nvinfo : EIATTR_FRAME_SIZE
	.align		4
.L_21:
        /*0084*/ 	.byte	0x04, 0x11
        /*0086*/ 	.short	(.L_23 - .L_22)
	.align		4
.L_22:
        /*0088*/ 	.word	index@(_Z21atomicFloatExchKernelPfS_S_)
        /*008c*/ 	.word	0x00000000


	//----- nvinfo : EIATTR_MIN_STACK_SIZE
	.align		4
.L_23:
        /*0090*/ 	.byte	0x04, 0x12
        /*0092*/ 	.short	(.L_25 - .L_24)
	.align		4
.L_24:
        /*0094*/ 	.word	index@(_Z21atomicFloatExchKernelPfS_S_)
        /*0098*/ 	.word	0x00000000


	//----- nvinfo : EIATTR_MIN_STACK_SIZE
	.align		4
.L_25:
        /*009c*/ 	.byte	0x04, 0x12
        /*009e*/ 	.short	(.L_27 - .L_26)
	.align		4
.L_26:
        /*00a0*/ 	.word	index@(_Z19atomicULLExchKernelPyS_S_)
        /*00a4*/ 	.word	0x00000000


	//----- nvinfo : EIATTR_MIN_STACK_SIZE
	.align		4
.L_27:
        /*00a8*/ 	.byte	0x04, 0x12
        /*00aa*/ 	.short	(.L_29 - .L_28)
	.align		4
.L_28:
        /*00ac*/ 	.word	index@(_Z24atomicUnsignedExchKernelPjS_S_)
        /*00b0*/ 	.word	0x00000000


	//----- nvinfo : EIATTR_MIN_STACK_SIZE
	.align		4
.L_29:
        /*00b4*/ 	.byte	0x04, 0x12
        /*00b6*/ 	.short	(.L_31 - .L_30)
	.align		4
.L_30:
        /*00b8*/ 	.word	index@(_Z19atomicIntExchKernelPiS_S_)
        /*00bc*/ 	.word	0x00000000


	//----- nvinfo : EIATTR_MIN_STACK_SIZE
	.align		4
.L_31:
        /*00c0*/ 	.byte	0x04, 0x12
        /*00c2*/ 	.short	(.L_33 - .L_32)
	.align		4
.L_32:
        /*00c4*/ 	.word	index@(_Z23atomicUnsignedSubKernelPjS_S_)
        /*00c8*/ 	.word	0x00000000


	//----- nvinfo : EIATTR_MIN_STACK_SIZE
	.align		4
.L_33:
        /*00cc*/ 	.byte	0x04, 0x12
        /*00ce*/ 	.short	(.L_35 - .L_34)
	.align		4
.L_34:
        /*00d0*/ 	.word	index@(_Z18atomicIntSubKernelPiS_S_)
        /*00d4*/ 	.word	0x00000000
.L_35:


//--------------------- .nv.compat                --------------------------
	.section	.nv.compat,"",@"SHT_CUDA_COMPAT_INFO"
	.align	4
        /*0000*/ 	.byte	0x02, 0x09, 0x00, 0x00, 0x02, 0x02, 0x01, 0x00, 0x02, 0x05, 0x05, 0x00, 0x03, 0x07, 0x01, 0x01
        /*0010*/ 	.byte	0x02, 0x03, 0x00, 0x00, 0x02, 0x06, 0x01, 0x00, 0x04, 0x0b, 0x08, 0x00, 0x09, 0x00, 0x00, 0x00
        /*0020*/ 	.byte	0x00, 0x00, 0x00, 0x00


//--------------------- .nv.info._Z21atomicFloatExchKernelPfS_S_ --------------------------
	.section	.nv.info._Z21atomicFloatExchKernelPfS_S_,"",@"SHT_CUDA_INFO"
	.sectionflags	@""
	.align	4


	//----- nvinfo : EIATTR_CUDA_API_VERSION
	.align		4
        /*0000*/ 	.byte	0x04, 0x37
        /*0002*/ 	.short	(.L_37 - .L_36)
.L_36:
        /*0004*/ 	.word	0x00000082


	//----- nvinfo : EIATTR_KPARAM_INFO
	.align		4
.L_37:
        /*0008*/ 	.byte	0x04, 0x17
        /*000a*/ 	.short	(.L_39 - .L_38)
.L_38:
        /*000c*/ 	.word	0x00000000
        /*0010*/ 	.short	0x0002
        /*0012*/ 	.short	0x0010
        /*0014*/ 	.byte	0x00, 0xf5, 0x21, 0x00


	//----- nvinfo : EIATTR_KPARAM_INFO
	.align		4
.L_39:
        /*0018*/ 	.byte	0x04, 0x17
        /*001a*/ 	.short	(.L_41 - .L_40)
.L_40:
        /*001c*/ 	.word	0x00000000
        /*0020*/ 	.short	0x0001
        /*0022*/ 	.short	0x0008
        /*0024*/ 	.byte	0x00, 0xf5, 0x21, 0x00


	//----- nvinfo : EIATTR_KPARAM_INFO
	.align		4
.L_41:
        /*0028*/ 	.byte	0x04, 0x17
        /*002a*/ 	.short	(.L_43 - .L_42)
.L_42:
        /*002c*/ 	.word	0x00000000
        /*0030*/ 	.short	0x0000
        /*0032*/ 	.short	0x0000
        /*0034*/ 	.byte	0x00, 0xf5, 0x21, 0x00


	//----- nvinfo : EIATTR_SPARSE_MMA_MASK
	.align		4
.L_43:
        /*0038*/ 	.byte	0x03, 0x50
        /*003a*/ 	.short	0x0000


	//----- nvinfo : EIATTR_MAXREG_COUNT
	.align		4
        /*003c*/ 	.byte	0x03, 0x1b
        /*003e*/ 	.short	0x00ff


	//----- nvinfo : EIATTR_MERCURY_ISA_VERSION
	.align		4
        /*0040*/ 	.byte	0x03, 0x5f
        /*0042*/ 	.short	0x0101


	//----- nvinfo : EIATTR_VRC_CTA_INIT_COUNT
	.align		4
        /*0044*/ 	.byte	0x02, 0x4a
	.zero		1
	.zero		1


	//----- nvinfo : EIATTR_EXIT_INSTR_OFFSETS
	.align		4
        /*0048*/ 	.byte	0x04, 0x1c
        /*004a*/ 	.short	(.L_45 - .L_44)


	//   ....[0]....
.L_44:
        /*004c*/ 	.word	0x000000c0


	//----- nvinfo : EIATTR_CBANK_PARAM_SIZE
	.align		4
.L_45:
        /*0050*/ 	.byte	0x03, 0x19
        /*0052*/ 	.short	0x0018


	//----- nvinfo : EIATTR_PARAM_CBANK
	.align		4
        /*0054*/ 	.byte	0x04, 0x0a
        /*0056*/ 	.short	(.L_47 - .L_46)
	.align		4
.L_46:
        /*0058*/ 	.word	index@(.nv.constant0._Z21atomicFloatExchKernelPfS_S_)
        /*005c*/ 	.short	0x0380
        /*005e*/ 	.short	0x0018


	//----- nvinfo : EIATTR_SW_WAR
	.align		4
.L_47:
        /*0060*/ 	.byte	0x04, 0x36
        /*0062*/ 	.short	(.L_49 - .L_48)
.L_48:
        /*0064*/ 	.word	0x00000008
.L_49:


//--------------------- .nv.info._Z19atomicULLExchKernelPyS_S_ --------------------------
	.section	.nv.info._Z19atomicULLExchKernelPyS_S_,"",@"SHT_CUDA_INFO"
	.sectionflags	@""
	.align	4


	//----- nvinfo : EIATTR_CUDA_API_VERSION
	.align		4
        /*0000*/ 	.byte	0x04, 0x37
        /*0002*/ 	.short	(.L_51 - .L_50)
.L_50:
        /*0004*/ 	.word	0x00000082


	//----- nvinfo : EIATTR_KPARAM_INFO
	.align		4
.L_51:
        /*0008*/ 	.byte	0x04, 0x17
        /*000a*/ 	.short	(.L_53 - .L_52)
.L_52:
        /*000c*/ 	.word	0x00000000
        /*0010*/ 	.short	0x0002
        /*0012*/ 	.short	0x0010
        /*0014*/ 	.byte	0x00, 0xf5, 0x21, 0x00


	//----- nvinfo : EIATTR_KPARAM_INFO
	.align		4
.L_53:
        /*0018*/ 	.byte	0x04, 0x17
        /*001a*/ 	.short	(.L_55 - .L_54)
.L_54:
        /*001c*/ 	.word	0x00000000
        /*0020*/ 	.short	0x0001
        /*0022*/ 	.short	0x0008
        /*0024*/ 	.byte	0x00, 0xf5, 0x21, 0x00


	//----- nvinfo : EIATTR_KPARAM_INFO
	.align		4
.L_55:
        /*0028*/ 	.byte	0x04, 0x17
        /*002a*/ 	.short	(.L_57 - .L_56)
.L_56:
        /*002c*/ 	.word	0x00000000
        /*0030*/ 	.short	0x0000
        /*0032*/ 	.short	0x0000
        /*0034*/ 	.byte	0x00, 0xf5, 0x21, 0x00


	//----- nvinfo : EIATTR_SPARSE_MMA_MASK
	.align		4
.L_57:
        /*0038*/ 	.byte	0x03, 0x50
        /*003a*/ 	.short	0x0000


	//----- nvinfo : EIATTR_MAXREG_COUNT
	.align		4
        /*003c*/ 	.byte	0x03, 0x1b
        /*003e*/ 	.short	0x00ff


	//----- nvinfo : EIATTR_MERCURY_ISA_VERSION
	.align		4
        /*0040*/ 	.byte	0x03, 0x5f
        /*0042*/ 	.short	0x0101


	//----- nvinfo : EIATTR_VRC_CTA_INIT_COUNT
	.align		4
        /*0044*/ 	.byte	0x02, 0x4a
	.zero		1
	.zero		1


	//----- nvinfo : EIATTR_EXIT_INSTR_OFFSETS
	.align		4
        /*0048*/ 	.byte	0x04, 0x1c
        /*004a*/ 	.short	(.L_59 - .L_58)


	//   ....[0]....
.L_58:
        /*004c*/ 	.word	0x000000c0


	//----- nvinfo : EIATTR_CBANK_PARAM_SIZE
	.align		4
.L_59:
        /*0050*/ 	.byte	0x03, 0x19
        /*0052*/ 	.short	0x0018


	//----- nvinfo : EIATTR_PARAM_CBANK
	.align		4
        /*0054*/ 	.byte	0x04, 0x0a
        /*0056*/ 	.short	(.L_61 - .L_60)
	.align		4
.L_60:
        /*0058*/ 	.word	index@(.nv.constant0._Z19atomicULLExchKernelPyS_S_)
        /*005c*/ 	.short	0x0380
        /*005e*/ 	.short	0x0018


	//----- nvinfo : EIATTR_SW_WAR
	.align		4
.L_61:
        /*0060*/ 	.byte	0x04, 0x36
        /*0062*/ 	.short	(.L_63 - .L_62)
.L_62:
        /*0064*/ 	.word	0x00000008
.L_63:


//--------------------- .nv.info._Z24atomicUnsignedExchKernelPjS_S_ --------------------------
	.section	.nv.info._Z24atomicUnsignedExchKernelPjS_S_,"",@"SHT_CUDA_INFO"
	.sectionflags	@""
	.align	4


	//----- nvinfo : EIATTR_CUDA_API_VERSION
	.align		4
        /*0000*/ 	.byte	0x04, 0x37
        /*0002*/ 	.short	(.L_65 - .L_64)
.L_64:
        /*0004*/ 	.word	0x00000082


	//----- nvinfo : EIATTR_KPARAM_INFO
	.align		4
.L_65:
        /*0008*/ 	.byte	0x04, 0x17
        /*000a*/ 	.short	(.L_67 - .L_66)
.L_66:
        /*000c*/ 	.word	0x00000000
        /*0010*/ 	.short	0x0002
        /*0012*/ 	.short	0x0010
        /*0014*/ 	.byte	0x00, 0xf5, 0x21, 0x00


	//----- nvinfo : EIATTR_KPARAM_INFO
	.align		4
.L_67:
        /*0018*/ 	.byte	0x04, 0x17
        /*001a*/ 	.short	(.L_69 - .L_68)
.L_68:
        /*001c*/ 	.word	0x00000000
        /*0020*/ 	.short	0x0001
        /*0022*/ 	.short	0x0008
        /*0024*/ 	.byte	0x00, 0xf5, 0x21, 0x00


	//----- nvinfo : EIATTR_KPARAM_INFO
	.align		4
.L_69:
        /*0028*/ 	.byte	0x04, 0x17
        /*002a*/ 	.short	(.L_71 - .L_70)
.L_70:
        /*002c*/ 	.word	0x00000000
        /*0030*/ 	.short	0x0000
        /*0032*/ 	.short	0x0000
        /*0034*/ 	.byte	0x00, 0xf5, 0x21, 0x00


	//----- nvinfo : EIATTR_SPARSE_MMA_MASK
	.align		4
.L_71:
        /*0038*/ 	.byte	0x03, 0x50
        /*003a*/ 	.short	0x0000


	//----- nvinfo : EIATTR_MAXREG_COUNT
	.align		4
        /*003c*/ 	.byte	0x03, 0x1b
        /*003e*/ 	.short	0x00ff


	//----- nvinfo : EIATTR_MERCURY_ISA_VERSION
	.align		4
        /*0040*/ 	.byte	0x03, 0x5f
        /*0042*/ 	.short	0x0101


	//----- nvinfo : EIATTR_VRC_CTA_INIT_COUNT
	.align		4
        /*0044*/ 	.byte	0x02, 0x4a
	.zero		1
	.zero		1


	//----- nvinfo : EIATTR_EXIT_INSTR_OFFSETS
	.align		4
        /*0048*/ 	.byte	0x04, 0x1c
        /*004a*/ 	.short	(.L_73 - .L_72)


	//   ....[0]....
.L_72:
        /*004c*/ 	.word	0x000000c0


	//----- nvinfo : EIATTR_CBANK_PARAM_SIZE
	.align		4
.L_73:
        /*0050*/ 	.byte	0x03, 0x19
        /*0052*/ 	.short	0x0018


	//----- nvinfo : EIATTR_PARAM_CBANK
	.align		4
        /*0054*/ 	.byte	0x04, 0x0a
        /*0056*/ 	.short	(.L_75 - .L_74)
	.align		4
.L_74:
        /*0058*/ 	.word	index@(.nv.constant0._Z24atomicUnsignedExchKernelPjS_S_)
        /*005c*/ 	.short	0x0380
        /*005e*/ 	.short	0x0018


	//----- nvinfo : EIATTR_SW_WAR
	.align		4
.L_75:
        /*0060*/ 	.byte	0x04, 0x36
        /*0062*/ 	.short	(.L_77 - .L_76)
.L_76:
        /*0064*/ 	.word	0x00000008
.L_77:


//--------------------- .nv.info._Z19atomicIntExchKernelPiS_S_ --------------------------
	.section	.nv.info._Z19atomicIntExchKernelPiS_S_,"",@"SHT_CUDA_INFO"
	.sectionflags	@""
	.align	4


	//----- nvinfo : EIATTR_CUDA_API_VERSION
	.align		4
        /*0000*/ 	.byte	0x04, 0x37
        /*0002*/ 	.short	(.L_79 - .L_78)
.L_78:
        /*0004*/ 	.word	0x00000082


	//----- nvinfo : EIATTR_KPARAM_INFO
	.align		4
.L_79:
        /*0008*/ 	.byte	0x04, 0x17
        /*000a*/ 	.short	(.L_81 - .L_80)
.L_80:
        /*000c*/ 	.word	0x00000000
        /*0010*/ 	.short	0x0002
        /*0012*/ 	.short	0x0010
        /*0014*/ 	.byte	0x00, 0xf5, 0x21, 0x00


	//----- nvinfo : EIATTR_KPARAM_INFO
	.align		4
.L_81:
        /*0018*/ 	.byte	0x04, 0x17
        /*001a*/ 	.short	(.L_83 - .L_82)
.L_82:
        /*001c*/ 	.word	0x00000000
        /*0020*/ 	.short	0x0001
        /*0022*/ 	.short	0x0008
        /*0024*/ 	.byte	0x00, 0xf5, 0x21, 0x00


	//----- nvinfo : EIATTR_KPARAM_INFO
	.align		4
.L_83:
        /*0028*/ 	.byte	0x04, 0x17
        /*002a*/ 	.short	(.L_85 - .L_84)
.L_84:
        /*002c*/ 	.word	0x00000000
        /*0030*/ 	.short	0x0000
        /*0032*/ 	.short	0x0000
        /*0034*/ 	.byte	0x00, 0xf5, 0x21, 0x00


	//----- nvinfo : EIATTR_SPARSE_MMA_MASK
	.align		4
.L_85:
        /*0038*/ 	.byte	0x03, 0x50
        /*003a*/ 	.short	0x0000


	//----- nvinfo : EIATTR_MAXREG_COUNT
	.align		4
        /*003c*/ 	.byte	0x03, 0x1b
        /*003e*/ 	.short	0x00ff


	//----- nvinfo : EIATTR_MERCURY_ISA_VERSION
	.align		4
        /*0040*/ 	.byte	0x03, 0x5f
        /*0042*/ 	.short	0x0101


	//----- nvinfo : EIATTR_VRC_CTA_INIT_COUNT
	.align		4
        /*0044*/ 	.byte	0x02, 0x4a
	.zero		1
	.zero		1


	//----- nvinfo : EIATTR_EXIT_INSTR_OFFSETS
	.align		4
        /*0048*/ 	.byte	0x04, 0x1c
        /*004a*/ 	.short	(.L_87 - .L_86)


	//   ....[0]....
.L_86:
        /*004c*/ 	.word	0x000000c0


	//----- nvinfo : EIATTR_CBANK_PARAM_SIZE
	.align		4
.L_87:
        /*0050*/ 	.byte	0x03, 0x19
        /*0052*/ 	.short	0x0018


	//----- nvinfo : EIATTR_PARAM_CBANK
	.align		4
        /*0054*/ 	.byte	0x04, 0x0a
        /*0056*/ 	.short	(.L_89 - .L_88)
	.align		4
.L_88:
        /*0058*/ 	.word	index@(.nv.constant0._Z19atomicIntExchKernelPiS_S_)
        /*005c*/ 	.short	0x0380
        /*005e*/ 	.short	0x0018


	//----- nvinfo : EIATTR_SW_WAR
	.align		4
.L_89:
        /*0060*/ 	.byte	0x04, 0x36
        /*0062*/ 	.short	(.L_91 - .L_90)
.L_90:
        /*0064*/ 	.word	0x00000008
.L_91:


//--------------------- .nv.info._Z23atomicUnsignedSubKernelPjS_S_ --------------------------
	.section	.nv.info._Z23atomicUnsignedSubKernelPjS_S_,"",@"SHT_CUDA_INFO"
	.sectionflags	@""
	.align	4


	//----- nvinfo : EIATTR_CUDA_API_VERSION
	.align		4
        /*0000*/ 	.byte	0x04, 0x37
        /*0002*/ 	.short	(.L_93 - .L_92)
.L_92:
        /*0004*/ 	.word	0x00000082


	//----- nvinfo : EIATTR_KPARAM_INFO
	.align		4
.L_93:
        /*0008*/ 	.byte	0x04, 0x17
        /*000a*/ 	.short	(.L_95 - .L_94)
.L_94:
        /*000c*/ 	.word	0x00000000
        /*0010*/ 	.short	0x0002
        /*0012*/ 	.short	0x0010
        /*0014*/ 	.byte	0x00, 0xf5, 0x21, 0x00


	//----- nvinfo : EIATTR_KPARAM_INFO
	.align		4
.L_95:
        /*0018*/ 	.byte	0x04, 0x17
        /*001a*/ 	.short	(.L_97 - .L_96)
.L_96:
        /*001c*/ 	.word	0x00000000
        /*0020*/ 	.short	0x0001
        /*0022*/ 	.short	0x0008
        /*0024*/ 	.byte	0x00, 0xf5, 0x21, 0x00


	//----- nvinfo : EIATTR_KPARAM_INFO
	.align		4
.L_97:
        /*0028*/ 	.byte	0x04, 0x17
        /*002a*/ 	.short	(.L_99 - .L_98)
.L_98:
        /*002c*/ 	.word	0x00000000
        /*0030*/ 	.short	0x0000
        /*0032*/ 	.short	0x0000
        /*0034*/ 	.byte	0x00, 0xf5, 0x21, 0x00


	//----- nvinfo : EIATTR_SPARSE_MMA_MASK
	.align		4
.L_99:
        /*0038*/ 	.byte	0x03, 0x50
        /*003a*/ 	.short	0x0000


	//----- nvinfo : EIATTR_MAXREG_COUNT
	.align		4
        /*003c*/ 	.byte	0x03, 0x1b
        /*003e*/ 	.short	0x00ff


	//----- nvinfo : EIATTR_MERCURY_ISA_VERSION
	.align		4
        /*0040*/ 	.byte	0x03, 0x5f
        /*0042*/ 	.short	0x0101


	//----- nvinfo : EIATTR_VRC_CTA_INIT_COUNT
	.align		4
        /*0044*/ 	.byte	0x02, 0x4a
	.zero		1
	.zero		1


	//----- nvinfo : EIATTR_EXIT_INSTR_OFFSETS
	.align		4
        /*0048*/ 	.byte	0x04, 0x1c
        /*004a*/ 	.short	(.L_101 - .L_100)


	//   ....[0]....
.L_100:
        /*004c*/ 	.word	0x000000d0


	//----- nvinfo : EIATTR_CBANK_PARAM_SIZE
	.align		4
.L_101:
        /*0050*/ 	.byte	0x03, 0x19
        /*0052*/ 	.short	0x0018


	//----- nvinfo : EIATTR_PARAM_CBANK
	.align		4
        /*0054*/ 	.byte	0x04, 0x0a
        /*0056*/ 	.short	(.L_103 - .L_102)
	.align		4
.L_102:
        /*0058*/ 	.word	index@(.nv.constant0._Z23atomicUnsignedSubKernelPjS_S_)
        /*005c*/ 	.short	0x0380
        /*005e*/ 	.short	0x0018


	//----- nvinfo : EIATTR_SW_WAR
	.align		4
.L_103:
        /*0060*/ 	.byte	0x04, 0x36
        /*0062*/ 	.short	(.L_105 - .L_104)
.L_104:
        /*0064*/ 	.word	0x00000008
.L_105:


//--------------------- .nv.info._Z18atomicIntSubKernelPiS_S_ --------------------------
	.section	.nv.info._Z18atomicIntSubKernelPiS_S_,"",@"SHT_CUDA_INFO"
	.sectionflags	@""
	.align	4


	//----- nvinfo : EIATTR_CUDA_API_VERSION
	.align		4
        /*0000*/ 	.byte	0x04, 0x37
        /*0002*/ 	.short	(.L_107 - .L_106)
.L_106:
        /*0004*/ 	.word	0x00000082


	//----- nvinfo : EIATTR_KPARAM_INFO
	.align		4
.L_107:
        /*0008*/ 	.byte	0x04, 0x17
        /*000a*/ 	.short	(.L_109 - .L_108)
.L_108:
        /*000c*/ 	.word	0x00000000
        /*0010*/ 	.short	0x0002
        /*0012*/ 	.short	0x0010
        /*0014*/ 	.byte	0x00, 0xf5, 0x21, 0x00


	//----- nvinfo : EIATTR_KPARAM_INFO
	.align		4
.L_109:
        /*0018*/ 	.byte	0x04, 0x17
        /*001a*/ 	.short	(.L_111 - .L_110)
.L_110:
        /*001c*/ 	.word	0x00000000
        /*0020*/ 	.short	0x0001
        /*0022*/ 	.short	0x0008
        /*0024*/ 	.byte	0x00, 0xf5, 0x21, 0x00


	//----- nvinfo : EIATTR_KPARAM_INFO
	.align		4
.L_111:
        /*0028*/ 	.byte	0x04, 0x17
        /*002a*/ 	.short	(.L_113 - .L_112)
.L_112:
        /*002c*/ 	.word	0x00000000
        /*0030*/ 	.short	0x0000
        /*0032*/ 	.short	0x0000
        /*0034*/ 	.byte	0x00, 0xf5, 0x21, 0x00


	//----- nvinfo : EIATTR_SPARSE_MMA_MASK
	.align		4
.L_113:
        /*0038*/ 	.byte	0x03, 0x50
        /*003a*/ 	.short	0x0000


	//----- nvinfo : EIATTR_MAXREG_COUNT
	.align		4
        /*003c*/ 	.byte	0x03, 0x1b
        /*003e*/ 	.short	0x00ff


	//----- nvinfo : EIATTR_MERCURY_ISA_VERSION
	.align		4
        /*0040*/ 	.byte	0x03, 0x5f
        /*0042*/ 	.short	0x0101


	//----- nvinfo : EIATTR_VRC_CTA_INIT_COUNT
	.align		4
        /*0044*/ 	.byte	0x02, 0x4a
	.zero		1
	.zero		1


	//----- nvinfo : EIATTR_EXIT_INSTR_OFFSETS
	.align		4
        /*0048*/ 	.byte	0x04, 0x1c
        /*004a*/ 	.short	(.L_115 - .L_114)


	//   ....[0]....
.L_114:
        /*004c*/ 	.word	0x000000d0


	//----- nvinfo : EIATTR_CBANK_PARAM_SIZE
	.align		4
.L_115:
        /*0050*/ 	.byte	0x03, 0x19
        /*0052*/ 	.short	0x0018


	//----- nvinfo : EIATTR_PARAM_CBANK
	.align		4
        /*0054*/ 	.byte	0x04, 0x0a
        /*0056*/ 	.short	(.L_117 - .L_116)
	.align		4
.L_116:
        /*0058*/ 	.word	index@(.nv.constant0._Z18atomicIntSubKernelPiS_S_)
        /*005c*/ 	.short	0x0380
        /*005e*/ 	.short	0x0018


	//----- nvinfo : EIATTR_SW_WAR
	.align		4
.L_117:
        /*0060*/ 	.byte	0x04, 0x36
        /*0062*/ 	.short	(.L_119 - .L_118)
.L_118:
        /*0064*/ 	.word	0x00000008
.L_119:


//--------------------- .nv.callgraph             --------------------------
	.section	.nv.callgraph,"",@"SHT_CUDA_CALLGRAPH"
	.align	4
	.sectionentsize	8
	.align		4
        /*0000*/ 	.word	0x00000000
	.align		4
        /*0004*/ 	.word	0xffffffff
	.align		4
        /*0008*/ 	.word	0x00000000
	.align		4
        /*000c*/ 	.word	0xfffffffe
	.align		4
        /*0010*/ 	.word	0x00000000
	.align		4
        /*0014*/ 	.word	0xfffffffd
	.align		4
        /*0018*/ 	.word	0x00000000
	.align		4
        /*001c*/ 	.word	0xfffffffc


//--------------------- .text._Z21atomicFloatExchKernelPfS_S_ --------------------------
	.section	.text._Z21atomicFloatExchKernelPfS_S_,"ax",@progbits
	.align	128
        .global         _Z21atomicFloatExchKernelPfS_S_
        .type           _Z21atomicFloatExchKernelPfS_S_,@function
        .size           _Z21atomicFloatExchKernelPfS_S_,(.L_x_6 - _Z21atomicFloatExchKernelPfS_S_)
        .other          _Z21atomicFloatExchKernelPfS_S_,@"STO_CUDA_ENTRY STV_DEFAULT"
_Z21atomicFloatExchKernelPfS_S_:
.text._Z21atomicFloatExchKernelPfS_S_:
[----:B------:R-:W-:Y:S01]  /*0000*/  LDC R1, c[0x0][0x37c] ;  /* 0x0000df00ff017b82 */ /* 0x000fe20000000800 */
[----:B------:R-:W0:Y:S07]  /*0010*/  S2R R9, SR_TID.X ;  /* 0x0000000000097919 */ /* 0x000e2e0000002100 */
[----:B------:R-:W0:Y:S01]  /*0020*/  LDC.64 R4, c[0x0][0x388] ;  /* 0x0000e200ff047b82 */ /* 0x000e220000000a00 */
[----:B------:R-:W1:Y:S07]  /*0030*/  LDCU.64 UR4, c[0x0][0x358] ;  /* 0x00006b00ff0477ac */ /* 0x000e6e0008000a00 */
[----:B------:R-:W2:Y:S08]  /*0040*/  LDC.64 R2, c[0x0][0x380] ;  /* 0x0000e000ff027b82 */ /* 0x000eb00000000a00 */
[----:B------:R-:W3:Y:S01]  /*0050*/  LDC.64 R6, c[0x0][0x390] ;  /* 0x0000e400ff067b82 */ /* 0x000ee20000000a00 */
[----:B0-----:R-:W-:-:S06]  /*0060*/  IMAD.WIDE.U32 R4, R9, 0x4, R4 ;  /* 0x0000000409047825 */ /* 0x001fcc00078e0004 */
[----:B-1----:R-:W4:Y:S01]  /*0070*/  LDG.E R5, desc[UR4][R4.64] ;  /* 0x0000000404057981 */ /* 0x002f22000c1e1900 */
[----:B--2---:R-:W-:-:S04]  /*0080*/  IMAD.WIDE.U32 R2, R9, 0x4, R2 ;  /* 0x0000000409027825 */ /* 0x004fc800078e0002 */
[----:B---3--:R-:W-:Y:S02]  /*0090*/  IMAD.WIDE.U32 R6, R9, 0x4, R6 ;  /* 0x0000000409067825 */ /* 0x008fe400078e0006 */
[----:B----4-:R-:W2:Y:S04]  /*00a0*/  ATOMG.E.EXCH.STRONG.GPU PT, R3, desc[UR4][R2.64], R5 ;  /* 0x80000005020379a8 */ /* 0x010ea8000c1ef104 */
[----:B--2---:R-:W-:Y:S01]  /*00b0*/  STG.E desc[UR4][R6.64], R3 ;  /* 0x0000000306007986 */ /* 0x004fe2000c101904 */
[----:B------:R-:W-:Y:S05]  /*00c0*/  EXIT ;  /* 0x000000000000794d */ /* 0x000fea0003800000 */
.L_x_0:
[----:B------:R-:W-:-:S00]  /*00d0*/  BRA `(.L_x_0) ;  /* 0xfffffffc00fc7947 */ /* 0x000fc0000383ffff */
[----:B------:R-:W-:-:S00]  /*00e0*/  NOP ;  /* 0x0000000000007918 */ /* 0x000fc00000000000 */
        /* <DEDUP_REMOVED lines=9> */
.L_x_6:


//--------------------- .text._Z19atomicULLExchKernelPyS_S_ --------------------------
	.section	.text._Z19atomicULLExchKernelPyS_S_,"ax",@progbits
	.align	128
        .global         _Z19atomicULLExchKernelPyS_S_
        .type           _Z19atomicULLExchKernelPyS_S_,@function
        .size           _Z19atomicULLExchKernelPyS_S_,(.L_x_7 - _Z19atomicULLExchKernelPyS_S_)
        .other          _Z19atomicULLExchKernelPyS_S_,@"STO_CUDA_ENTRY STV_DEFAULT"
_Z19atomicULLExchKernelPyS_S_:
.text._Z19atomicULLExchKernelPyS_S_:
[----:B------:R-:W-:Y:S01]  /*0000*/  LDC R1, c[0x0][0x37c] ;  /* 0x0000df00ff017b82 */ /* 0x000fe20000000800 */
[----:B------:R-:W0:Y:S07]  /*0010*/  S2R R9, SR_TID.X ;  /* 0x0000000000097919 */ /* 0x000e2e0000002100 */
[----:B------:R-:W0:Y:S01]  /*0020*/  LDC.64 R4, c[0x0][0x388] ;  /* 0x0000e200ff047b82 */ /* 0x000e220000000a00 */
[----:B------:R-:W1:Y:S07]  /*0030*/  LDCU.64 UR4, c[0x0][0x358] ;  /* 0x00006b00ff0477ac */ /* 0x000e6e0008000a00 */
[----:B------:R-:W2:Y:S08]  /*0040*/  LDC.64 R2, c[0x0][0x380] ;  /* 0x0000e000ff027b82 */ /* 0x000eb00000000a00 */
[----:B------:R-:W3:Y:S01]  /*0050*/  LDC.64 R6, c[0x0][0x390] ;  /* 0x0000e400ff067b82 */ /* 0x000ee20000000a00 */
[----:B0-----:R-:W-:-:S06]  /*0060*/  IMAD.WIDE.U32 R4, R9, 0x8, R4 ;  /* 0x0000000809047825 */ /* 0x001fcc00078e0004 */
[----:B-1----:R-:W4:Y:S01]  /*0070*/  LDG.E.64 R4, desc[UR4][R4.64] ;  /* 0x0000000404047981 */ /* 0x002f22000c1e1b00 */
[----:B--2---:R-:W-:-:S04]  /*0080*/  IMAD.WIDE.U32 R2, R9, 0x8, R2 ;  /* 0x0000000809027825 */ /* 0x004fc800078e0002 */
[----:B---3--:R-:W-:Y:S02]  /*0090*/  IMAD.WIDE.U32 R6, R9, 0x8, R6 ;  /* 0x0000000809067825 */ /* 0x008fe400078e0006 */
[----:B----4-:R-:W2:Y:S04]  /*00a0*/  ATOMG.E.EXCH.64.STRONG.GPU PT, R2, desc[UR4][R2.64], R4 ;  /* 0x80000004020279a8 */ /* 0x010ea8000c1ef504 */
[----:B--2---:R-:W-:Y:S01]  /*00b0*/  STG.E.64 desc[UR4][R6.64], R2 ;  /* 0x0000000206007986 */ /* 0x004fe2000c101b04 */
[----:B------:R-:W-:Y:S05]  /*00c0*/  EXIT ;  /* 0x000000000000794d */ /* 0x000fea0003800000 */
.L_x_1:
        /* <DEDUP_REMOVED lines=11> */
.L_x_7:


//--------------------- .text._Z24atomicUnsignedExchKernelPjS_S_ --------------------------
	.section	.text._Z24atomicUnsignedExchKernelPjS_S_,"ax",@progbits
	.align	128
        .global         _Z24atomicUnsignedExchKernelPjS_S_
        .type           _Z24atomicUnsignedExchKernelPjS_S_,@function
        .size           _Z24atomicUnsignedExchKernelPjS_S_,(.L_x_8 - _Z24atomicUnsignedExchKernelPjS_S_)
        .other          _Z24atomicUnsignedExchKernelPjS_S_,@"STO_CUDA_ENTRY STV_DEFAULT"
_Z24atomicUnsignedExchKernelPjS_S_:
.text._Z24atomicUnsignedExchKernelPjS_S_:
        /* <DEDUP_REMOVED lines=13> */
.L_x_2:
        /* <DEDUP_REMOVED lines=11> */
.L_x_8:


//--------------------- .text._Z19atomicIntExchKernelPiS_S_ --------------------------
	.section	.text._Z19atomicIntExchKernelPiS_S_,"ax",@progbits
	.align	128
        .global         _Z19atomicIntExchKernelPiS_S_
        .type           _Z19atomicIntExchKernelPiS_S_,@function
        .size           _Z19atomicIntExchKernelPiS_S_,(.L_x_9 - _Z19atomicIntExchKernelPiS_S_)
        .other          _Z19atomicIntExchKernelPiS_S_,@"STO_CUDA_ENTRY STV_DEFAULT"
_Z19atomicIntExchKernelPiS_S_:
.text._Z19atomicIntExchKernelPiS_S_:
        /* <DEDUP_REMOVED lines=13> */
.L_x_3:
        /* <DEDUP_REMOVED lines=11> */
.L_x_9:


//--------------------- .text._Z23atomicUnsignedSubKernelPjS_S_ --------------------------
	.section	.text._Z23atomicUnsignedSubKernelPjS_S_,"ax",@progbits
	.align	128
        .global         _Z23atomicUnsignedSubKernelPjS_S_
        .type           _Z23atomicUnsignedSubKernelPjS_S_,@function
        .size           _Z23atomicUnsignedSubKernelPjS_S_,(.L_x_10 - _Z23atomicUnsignedSubKernelPjS_S_)
        .other          _Z23atomicUnsignedSubKernelPjS_S_,@"STO_CUDA_ENTRY STV_DEFAULT"
_Z23atomicUnsignedSubKernelPjS_S_:
.text._Z23atomicUnsignedSubKernelPjS_S_:
        /* <DEDUP_REMOVED lines=8> */
[----:B--2---:R-:W-:Y:S01]  /*0080*/  IMAD.WIDE.U32 R2, R9, 0x4, R2 ;  /* 0x0000000409027825 */ /* 0x004fe200078e0002 */
[----:B----4-:R-:W-:-:S05]  /*0090*/  IADD3 R11, PT, PT, -R4, RZ, RZ ;  /* 0x000000ff040b7210 */ /* 0x010fca0007ffe1ff */
[----:B------:R-:W2:Y:S01]  /*00a0*/  ATOMG.E.ADD.STRONG.GPU PT, R3, desc[UR4][R2.64], R11 ;  /* 0x8000000b020379a8 */ /* 0x000ea200081ef104 */
[----:B---3--:R-:W-:-:S05]  /*00b0*/  IMAD.WIDE.U32 R6, R9, 0x4, R6 ;  /* 0x0000000409067825 */ /* 0x008fca00078e0006 */
[----:B--2---:R-:W-:Y:S01]  /*00c0*/  STG.E desc[UR4][R6.64], R3 ;  /* 0x0000000306007986 */ /* 0x004fe2000c101904 */
[----:B------:R-:W-:Y:S05]  /*00d0*/  EXIT ;  /* 0x000000000000794d */ /* 0x000fea0003800000 */
.L_x_4:
        /* <DEDUP_REMOVED lines=10> */
.L_x_10:


//--------------------- .text._Z18atomicIntSubKernelPiS_S_ --------------------------
	.section	.text._Z18atomicIntSubKernelPiS_S_,"ax",@progbits
	.align	128
        .global         _Z18atomicIntSubKernelPiS_S_
        .type           _Z18atomicIntSubKernelPiS_S_,@function
        .size           _Z18atomicIntSubKernelPiS_S_,(.L_x_11 - _Z18atomicIntSubKernelPiS_S_)
        .other          _Z18atomicIntSubKernelPiS_S_,@"STO_CUDA_ENTRY STV_DEFAULT"
_Z18atomicIntSubKernelPiS_S_:
.text._Z18atomicIntSubKernelPiS_S_:
        /* <DEDUP_REMOVED lines=14> */
.L_x_5:
        /* <DEDUP_REMOVED lines=10> */
.L_x_11:


//--------------------- .nv.shared.reserved.0     --------------------------
	.section	.nv.shared.reserved.0,"aw",@nobits
	.weak		__nv_reservedSMEM_offset_0_alias
	.size		__nv_reservedSMEM_offset_0_alias, 0, 64
	.other		__nv_reservedSMEM_offset_0_alias,@"STO_CUDA_RESERVED_SHARED STV_DEFAULT"
__nv_reservedSMEM_offset_0_alias:
	.zero		0
	.zero		64


//--------------------- .nv.constant0._Z21atomicFloatExchKernelPfS_S_ --------------------------
	.section	.nv.constant0._Z21atomicFloatExchKernelPfS_S_,"a",@progbits
	.sectionflags	@""
	.align	4
.nv.constant0._Z21atomicFloatExchKernelPfS_S_:
	.zero		920


//--------------------- .nv.constant0._Z19atomicULLExchKernelPyS_S_ --------------------------
	.section	.nv.constant0._Z19atomicULLExchKernelPyS_S_,"a",@progbits
	.sectionflags	@""
	.align	4
.nv.constant0._Z19atomicULLExchKernelPyS_S_:
	.zero		920


//--------------------- .nv.constant0._Z24atomicUnsignedExchKernelPjS_S_ --------------------------
	.section	.nv.constant0._Z24atomicUnsignedExchKernelPjS_S_,"a",@progbits
	.sectionflags	@""
	.align	4
.nv.constant0._Z24atomicUnsignedExchKernelPjS_S_:
	.zero		920


//--------------------- .nv.constant0._Z19atomicIntExchKernelPiS_S_ --------------------------
	.section	.nv.constant0._Z19atomicIntExchKernelPiS_S_,"a",@progbits
	.sectionflags	@""
	.align	4
.nv.constant0._Z19atomicIntExchKernelPiS_S_:
	.zero		920


//--------------------- .nv.constant0._Z23atomicUnsignedSubKernelPjS_S_ --------------------------
	.section	.nv.constant0._Z23atomicUnsignedSubKernelPjS_S_,"a",@progbits
	.sectionflags	@""
	.align	4
.nv.constant0._Z23atomicUnsignedSubKernelPjS_S_:
	.zero		920


//--------------------- .nv.constant0._Z18atomicIntSubKernelPiS_S_ --------------------------
	.section	.nv.constant0._Z18atomicIntSubKernelPiS_S_,"a",@progbits
	.sectionflags	@""
	.align	4
.nv.constant0._Z18atomicIntSubKernelPiS_S_:
	.zero		920


//--------------------- SYMBOLS --------------------------

	.type		.nv.reservedSmem.offset0,@object
	.size		.nv.reservedSmem.offset0,0x4
